	.headerflags	@"EF_CUDA_TEXMODE_UNIFIED EF_CUDA_64BIT_ADDRESS EF_CUDA_ACCELERATORS EF_CUDA_SM90 EF_CUDA_VIRTUAL_SM(EF_CUDA_SM90)"
	.elftype	@"ET_EXEC"


//--------------------- .nv.info                  --------------------------
	.section	.nv.info,"",@"SHT_CUDA_INFO"
	.align	4


	//----- nvinfo : EIATTR_REGCOUNT
	.align		4
        /*0000*/ 	.byte	0x04, 0x2f
        /*0002*/ 	.short	(.L_1 - .L_0)
	.align		4
.L_0:
        /*0004*/ 	.word	index@(triton_per_fused_clamp_div_sum_1)
        /*0008*/ 	.word	0x00000016


	//----- nvinfo : EIATTR_MIN_STACK_SIZE
	.align		4
.L_1:
        /*000c*/ 	.byte	0x04, 0x12
        /*000e*/ 	.short	(.L_3 - .L_2)
	.align		4
.L_2:
        /*0010*/ 	.word	index@(triton_per_fused_clamp_div_sum_1)
        /*0014*/ 	.word	0x00000000


	//----- nvinfo : EIATTR_FRAME_SIZE
	.align		4
.L_3:
        /*0018*/ 	.byte	0x04, 0x11
        /*001a*/ 	.short	(.L_5 - .L_4)
	.align		4
.L_4:
        /*001c*/ 	.word	index@(triton_per_fused_clamp_div_sum_1)
        /*0020*/ 	.word	0x00000000


	//----- nvinfo : EIATTR_MIN_STACK_SIZE
	.align		4
.L_5:
        /*0024*/ 	.byte	0x04, 0x12
        /*0026*/ 	.short	(.L_7 - .L_6)
	.align		4
.L_6:
        /*0028*/ 	.word	index@(triton_per_fused_clamp_div_sum_1)
        /*002c*/ 	.word	0x00000000
.L_7:


//--------------------- .nv.info.triton_per_fused_clamp_div_sum_1 --------------------------
	.section	.nv.info.triton_per_fused_clamp_div_sum_1,"",@"SHT_CUDA_INFO"
	.sectionflags	@""
	.align	4


	//----- nvinfo : EIATTR_CUDA_API_VERSION
	.align		4
        /*0000*/ 	.byte	0x04, 0x37
        /*0002*/ 	.short	(.L_9 - .L_8)
.L_8:
        /*0004*/ 	.word	0x0000007c


	//----- nvinfo : EIATTR_KPARAM_INFO
	.align		4
.L_9:
        /*0008*/ 	.byte	0x04, 0x17
        /*000a*/ 	.short	(.L_11 - .L_10)
.L_10:
        /*000c*/ 	.word	0x00000000
        /*0010*/ 	.short	0x0005
        /*0012*/ 	.short	0x0024
        /*0014*/ 	.byte	0x00, 0xf0, 0x11, 0x00


	//----- nvinfo : EIATTR_KPARAM_INFO
	.align		4
.L_11:
        /*0018*/ 	.byte	0x04, 0x17
        /*001a*/ 	.short	(.L_13 - .L_12)
.L_12:
        /*001c*/ 	.word	0x00000000
        /*0020*/ 	.short	0x0004
        /*0022*/ 	.short	0x0020
        /*0024*/ 	.byte	0x00, 0xf0, 0x11, 0x00


	//----- nvinfo : EIATTR_KPARAM_INFO
	.align		4
.L_13:
        /*0028*/ 	.byte	0x04, 0x17
        /*002a*/ 	.short	(.L_15 - .L_14)
.L_14:
        /*002c*/ 	.word	0x00000000
        /*0030*/ 	.short	0x0003
        /*0032*/ 	.short	0x0018
        /*0034*/ 	.byte	0x00, 0xf4, 0x21, 0x00


	//----- nvinfo : EIATTR_KPARAM_INFO
	.align		4
.L_15:
        /*0038*/ 	.byte	0x04, 0x17
        /*003a*/ 	.short	(.L_17 - .L_16)
.L_16:
        /*003c*/ 	.word	0x00000000
        /*0040*/ 	.short	0x0002
        /*0042*/ 	.short	0x0010
        /*0044*/ 	.byte	0x00, 0xf4, 0x21, 0x00


	//----- nvinfo : EIATTR_KPARAM_INFO
	.align		4
.L_17:
        /*0048*/ 	.byte	0x04, 0x17
        /*004a*/ 	.short	(.L_19 - .L_18)
.L_18:
        /*004c*/ 	.word	0x00000000
        /*0050*/ 	.short	0x0001
        /*0052*/ 	.short	0x0008
        /*0054*/ 	.byte	0x00, 0xf4, 0x21, 0x00


	//----- nvinfo : EIATTR_KPARAM_INFO
	.align		4
.L_19:
        /*0058*/ 	.byte	0x04, 0x17
        /*005a*/ 	.short	(.L_21 - .L_20)
.L_20:
        /*005c*/ 	.word	0x00000000
        /*0060*/ 	.short	0x0000
        /*0062*/ 	.short	0x0000
        /*0064*/ 	.byte	0x00, 0xf4, 0x21, 0x00


	//----- nvinfo : EIATTR_SPARSE_MMA_MASK
	.align		4
.L_21:
        /*0068*/ 	.byte	0x03, 0x50
        /*006a*/ 	.short	0x0000


	//----- nvinfo : EIATTR_MAXREG_COUNT
	.align		4
        /*006c*/ 	.byte	0x03, 0x1b
        /*006e*/ 	.short	0x00ff


	//----- nvinfo : EIATTR_COOP_GROUP_MASK_REGIDS
	.align		4
        /*0070*/ 	.byte	0x04, 0x29
        /*0072*/ 	.short	(.L_23 - .L_22)


	//   ....[0]....
.L_22:
        /*0074*/ 	.word	0xffffffff


	//   ....[1]....
        /*0078*/ 	.word	0xffffffff


	//----- nvinfo : EIATTR_COOP_GROUP_INSTR_OFFSETS
	.align		4
.L_23:
        /*007c*/ 	.byte	0x04, 0x28
        /*007e*/ 	.short	(.L_25 - .L_24)


	//   ....[0]....
.L_24:
        /*0080*/ 	.word	0x000003b0


	//   ....[1]....
        /*0084*/ 	.word	0x000003d0


	//----- nvinfo : EIATTR_EXIT_INSTR_OFFSETS
	.align		4
.L_25:
        /*0088*/ 	.byte	0x04, 0x1c
        /*008a*/ 	.short	(.L_27 - .L_26)


	//   ....[0]....
.L_26:
        /*008c*/ 	.word	0x00000540


	//   ....[1]....
        /*0090*/ 	.word	0x00000560


	//----- nvinfo : EIATTR_REQNTID
	.align		4
.L_27:
        /*0094*/ 	.byte	0x04, 0x10
        /*0096*/ 	.short	(.L_29 - .L_28)
.L_28:
        /*0098*/ 	.word	0x00000080
        /*009c*/ 	.word	0x00000001
        /*00a0*/ 	.word	0x00000001


	//----- nvinfo : EIATTR_CBANK_PARAM_SIZE
	.align		4
.L_29:
        /*00a4*/ 	.byte	0x03, 0x19
        /*00a6*/ 	.short	0x0028


	//----- nvinfo : EIATTR_PARAM_CBANK
	.align		4
        /*00a8*/ 	.byte	0x04, 0x0a
        /*00aa*/ 	.short	(.L_31 - .L_30)
	.align		4
.L_30:
        /*00ac*/ 	.word	index@(.nv.constant0.triton_per_fused_clamp_div_sum_1)
        /*00b0*/ 	.short	0x0210
        /*00b2*/ 	.short	0x0028


	//----- nvinfo : EIATTR_SW_WAR
	.align		4
.L_31:
        /*00b4*/ 	.byte	0x04, 0x36
        /*00b6*/ 	.short	(.L_33 - .L_32)
.L_32:
        /*00b8*/ 	.word	0x00000008
.L_33:


//--------------------- .nv.callgraph             --------------------------
	.section	.nv.callgraph,"",@"SHT_CUDA_CALLGRAPH"
	.align	4
	.sectionentsize	8
	.align		4
        /*0000*/ 	.word	0x00000000
	.align		4
        /*0004*/ 	.word	0xffffffff
	.align		4
        /*0008*/ 	.word	0x00000000
	.align		4
        /*000c*/ 	.word	0xfffffffe
	.align		4
        /*0010*/ 	.word	0x00000000
	.align		4
        /*0014*/ 	.word	0xfffffffd
	.align		4
        /*0018*/ 	.word	0x00000000
	.align		4
        /*001c*/ 	.word	0xfffffffc


//--------------------- .text.triton_per_fused_clamp_div_sum_1 --------------------------
	.section	.text.triton_per_fused_clamp_div_sum_1,"ax",@progbits
	.sectionflags	@"SHF_BARRIERS=1"
	.align	128
        .global         triton_per_fused_clamp_div_sum_1
        .type           triton_per_fused_clamp_div_sum_1,@function
        .size           triton_per_fused_clamp_div_sum_1,(.L_x_1 - triton_per_fused_clamp_div_sum_1)
        .other          triton_per_fused_clamp_div_sum_1,@"STO_CUDA_ENTRY STV_DEFAULT"
triton_per_fused_clamp_div_sum_1:
.text.triton_per_fused_clamp_div_sum_1:
[----:B------:R-:W0:Y:S02]  /*0000*/  LDC R1, c[0x0][0x28] ;  /* 0x00000a00ff017b82 */ /* 0x000e240000000800 */
[----:B------:R-:W1:Y:S01]  /*0010*/  S2R R0, SR_TID.X ;  /* 0x0000000000007919 */ /* 0x000e620000002100 */
[----:B------:R-:W2:Y:S01]  /*0020*/  LDC.64 R6, c[0x0][0x218] ;  /* 0x00008600ff067b82 */ /* 0x000ea20000000a00 */
[----:B------:R-:W-:Y:S01]  /*0030*/  ULDC.64 UR6, c[0x0][0x208] ;  /* 0x0000820000067ab9 */ /* 0x000fe20000000a00 */
[----:B------:R-:W3:Y:S06]  /*0040*/  S2R R3, SR_CTAID.X ;  /* 0x0000000000037919 */ /* 0x000eec0000002500 */
[----:B------:R-:W4:Y:S08]  /*0050*/  LDC.64 R4, c[0x0][0x220] ;  /* 0x00008800ff047b82 */ /* 0x000f300000000a00 */
[----:B------:R-:W5:Y:S01]  /*0060*/  LDC.64 R18, c[0x0][0x228] ;  /* 0x00008a00ff127b82 */ /* 0x000f620000000a00 */
[----:B-1----:R-:W-:Y:S01]  /*0070*/  SHF.R.U32.HI R2, RZ, 0x2, R0 ;  /* 0x00000002ff027819 */ /* 0x002fe20000011600 */
[----:B---3--:R-:W-:-:S03]  /*0080*/  IMAD.SHL.U32 R13, R3, 0x20, RZ ;  /* 0x00000020030d7824 */ /* 0x008fc600078e00ff */
[----:B------:R-:W-:Y:S02]  /*0090*/  SGXT.U32 R2, R2, 0x5 ;  /* 0x000000050202781a */ /* 0x000fe40000000000 */
[----:B------:R-:W-:Y:S02]  /*00a0*/  SHF.R.S32.HI R3, RZ, 0x1a, R3 ;  /* 0x0000001aff037819 */ /* 0x000fe40000011403 */
[----:B------:R-:W-:Y:S02]  /*00b0*/  LOP3.LUT R8, R13, R2, RZ, 0xfc, !PT ;  /* 0x000000020d087212 */ /* 0x000fe400078efcff */
[----:B------:R-:W-:Y:S02]  /*00c0*/  SGXT R3, R3, 0x1 ;  /* 0x000000010303781a */ /* 0x000fe40000000200 */
[----:B------:R-:W-:Y:S02]  /*00d0*/  SHF.R.S32.HI R9, RZ, 0x1f, R8 ;  /* 0x0000001fff097819 */ /* 0x000fe40000011408 */
[----:B------:R-:W-:-:S02]  /*00e0*/  LEA.HI R12, R3, R8, RZ, 0x4 ;  /* 0x00000008030c7211 */ /* 0x000fc400078f20ff */
[----:B------:R-:W-:Y:S01]  /*00f0*/  LEA.HI R10, R9, R8, RZ, 0x2 ;  /* 0x00000008090a7211 */ /* 0x000fe200078f10ff */
[----:B------:R-:W-:Y:S01]  /*0100*/  IMAD.SHL.U32 R9, R0, 0x4, RZ ;  /* 0x0000000400097824 */ /* 0x000fe200078e00ff */
[----:B------:R-:W-:Y:S01]  /*0110*/  ISETP.GE.AND P0, PT, R8, 0x40, PT ;  /* 0x000000400800780c */ /* 0x000fe20003f06270 */
[----:B------:R-:W-:Y:S01]  /*0120*/  IMAD.SHL.U32 R14, R12, 0x4, RZ ;  /* 0x000000040c0e7824 */ /* 0x000fe200078e00ff */
[C---:B------:R-:W-:Y:S01]  /*0130*/  LOP3.LUT R11, R10.reuse, 0xffffffc, RZ, 0xc0, !PT ;  /* 0x0ffffffc0a0b7812 */ /* 0x040fe200078ec0ff */
[----:B------:R-:W-:Y:S01]  /*0140*/  IMAD.SHL.U32 R10, R10, 0x4, RZ ;  /* 0x000000040a0a7824 */ /* 0x000fe200078e00ff */
[----:B------:R-:W-:-:S03]  /*0150*/  LOP3.LUT R9, R9, 0xc, RZ, 0xc0, !PT ;  /* 0x0000000c09097812 */ /* 0x000fc600078ec0ff */
[----:B------:R-:W-:Y:S01]  /*0160*/  IMAD.IADD R12, R8, 0x1, -R11 ;  /* 0x00000001080c7824 */ /* 0x000fe200078e0a0b */
[----:B------:R-:W-:Y:S02]  /*0170*/  LOP3.LUT R11, R14, 0xffffffc0, RZ, 0xc0, !PT ;  /* 0xffffffc00e0b7812 */ /* 0x000fe400078ec0ff */
[----:B------:R-:W-:Y:S01]  /*0180*/  LOP3.LUT R15, R9, 0xfffffff0, R10, 0xf8, !PT ;  /* 0xfffffff0090f7812 */ /* 0x000fe200078ef80a */
[----:B------:R-:W-:Y:S01]  /*0190*/  IMAD R12, R12, 0x10, R9 ;  /* 0x000000100c0c7824 */ /* 0x000fe200078e0209 */
[----:B------:R-:W-:-:S03]  /*01a0*/  CS2R R8, SRZ ;  /* 0x0000000000087805 */ /* 0x000fc6000001ff00 */
[----:B------:R-:W-:Y:S02]  /*01b0*/  IMAD.IADD R11, R12, 0x1, R11 ;  /* 0x000000010c0b7824 */ /* 0x000fe400078e020b */
[----:B--2---:R-:W-:Y:S01]  /*01c0*/  IMAD.WIDE R14, R15, 0x4, R6 ;  /* 0x000000040f0e7825 */ /* 0x004fe200078e0206 */
[----:B------:R-:W-:-:S03]  /*01d0*/  CS2R R6, SRZ ;  /* 0x0000000000067805 */ /* 0x000fc6000001ff00 */
[----:B----4-:R-:W-:Y:S01]  /*01e0*/  IMAD.WIDE R16, R11, 0x4, R4 ;  /* 0x000000040b107825 */ /* 0x010fe200078e0204 */
[----:B------:R-:W-:Y:S02]  /*01f0*/  CS2R R10, SRZ ;  /* 0x00000000000a7805 */ /* 0x000fe4000001ff00 */
[----:B------:R-:W-:-:S04]  /*0200*/  CS2R R4, SRZ ;  /* 0x0000000000047805 */ /* 0x000fc8000001ff00 */
[----:B------:R-:W2:Y:S04]  /*0210*/  @!P0 LDG.E.128 R8, desc[UR6][R16.64] ;  /* 0x0000000610088981 */ /* 0x000ea8000c1e1d00 */
[----:B------:R2:W3:Y:S01]  /*0220*/  @!P0 LDG.E.EL.128 R4, desc[UR6][R14.64] ;  /* 0x000000060e048981 */ /* 0x0004e2000c2e1d00 */
[----:B------:R-:W-:-:S04]  /*0230*/  LOP3.LUT R12, R13, 0x1f, R0, 0xf8, !PT ;  /* 0x0000001f0d0c7812 */ /* 0x000fc800078ef800 */
[----:B------:R-:W-:Y:S02]  /*0240*/  LEA.HI R3, R3, R12, RZ, 0x2 ;  /* 0x0000000c03037211 */ /* 0x000fe400078f10ff */
[----:B------:R-:W-:Y:S02]  /*0250*/  ISETP.GE.AND P1, PT, R12, 0x40, PT ;  /* 0x000000400c00780c */ /* 0x000fe40003f26270 */
[----:B------:R-:W-:-:S05]  /*0260*/  SHF.R.S32.HI R3, RZ, 0x2, R3 ;  /* 0x00000002ff037819 */ /* 0x000fca0000011403 */
[----:B-----5:R-:W-:-:S04]  /*0270*/  IMAD.WIDE R18, R3, 0x4, R18 ;  /* 0x0000000403127825 */ /* 0x020fc800078e0212 */
[----:B------:R-:W-:-:S06]  /*0280*/  IMAD.MOV.U32 R3, RZ, RZ, RZ ;  /* 0x000000ffff037224 */ /* 0x000fcc00078e00ff */
[----:B------:R-:W4:Y:S01]  /*0290*/  @!P1 LDG.E.EL R3, desc[UR6][R18.64] ;  /* 0x0000000612039981 */ /* 0x000f22000c2e1900 */
[----:B------:R-:W1:Y:S01]  /*02a0*/  S2UR UR5, SR_CgaCtaId ;  /* 0x00000000000579c3 */ /* 0x000e620000008800 */
[----:B------:R-:W-:Y:S02]  /*02b0*/  UMOV UR4, 0x400 ;  /* 0x0000040000047882 */ /* 0x000fe40000000000 */
[----:B-1----:R-:W-:-:S06]  /*02c0*/  UPRMT UR4, UR5, 0x654, UR4 ;  /* 0x0000065405047896 */ /* 0x002fcc0008000004 */
[----:B------:R-:W-:Y:S02]  /*02d0*/  LEA R2, R2, UR4, 0x2 ;  /* 0x0000000402027c11 */ /* 0x000fe4000f8e10ff */
[----:B--2---:R-:W-:Y:S02]  /*02e0*/  SEL R14, R9, RZ, !P0 ;  /* 0x000000ff090e7207 */ /* 0x004fe40004000000 */
[----:B---3--:R-:W-:Y:S02]  /*02f0*/  SEL R13, R5, RZ, !P0 ;  /* 0x000000ff050d7207 */ /* 0x008fe40004000000 */
[----:B------:R-:W-:Y:S02]  /*0300*/  SEL R5, R4, RZ, !P0 ;  /* 0x000000ff04057207 */ /* 0x000fe40004000000 */
[----:B------:R-:W-:Y:S01]  /*0310*/  SEL R8, R8, RZ, !P0 ;  /* 0x000000ff08087207 */ /* 0x000fe20004000000 */
[----:B------:R-:W-:Y:S01]  /*0320*/  FMUL R4, R13, R14 ;  /* 0x0000000e0d047220 */ /* 0x000fe20000400000 */
[----:B------:R-:W-:-:S02]  /*0330*/  SEL R9, R6, RZ, !P0 ;  /* 0x000000ff06097207 */ /* 0x000fc40004000000 */
[----:B------:R-:W-:Y:S01]  /*0340*/  SEL R10, R10, RZ, !P0 ;  /* 0x000000ff0a0a7207 */ /* 0x000fe20004000000 */
[----:B------:R-:W-:Y:S01]  /*0350*/  FFMA R4, R5, R8, R4 ;  /* 0x0000000805047223 */ /* 0x000fe20000000004 */
[----:B------:R-:W-:Y:S02]  /*0360*/  SEL R11, R11, RZ, !P0 ;  /* 0x000000ff0b0b7207 */ /* 0x000fe40004000000 */
[----:B------:R-:W-:Y:S01]  /*0370*/  SEL R7, R7, RZ, !P0 ;  /* 0x000000ff07077207 */ /* 0x000fe20004000000 */
[----:B------:R-:W-:-:S04]  /*0380*/  FFMA R4, R9, R10, R4 ;  /* 0x0000000a09047223 */ /* 0x000fc80000000004 */
[----:B------:R-:W-:-:S05]  /*0390*/  FFMA R4, R7, R11, R4 ;  /* 0x0000000b07047223 */ /* 0x000fca0000000004 */
[----:B------:R-:W-:-:S05]  /*03a0*/  FSEL R5, R4, RZ, !P0 ;  /* 0x000000ff04057208 */ /* 0x000fca0004000000 */
[----:B------:R-:W1:Y:S02]  /*03b0*/  SHFL.BFLY PT, R4, R5, 0x2, 0x1f ;  /* 0x0c401f0005047f89 */ /* 0x000e6400000e0000 */
[----:B-1----:R-:W-:-:S05]  /*03c0*/  FADD R6, R5, R4 ;  /* 0x0000000405067221 */ /* 0x002fca0000000000 */
[----:B------:R-:W1:Y:S01]  /*03d0*/  SHFL.BFLY PT, R7, R6, 0x1, 0x1f ;  /* 0x0c201f0006077f89 */ /* 0x000e6200000e0000 */
[----:B------:R-:W-:Y:S01]  /*03e0*/  LOP3.LUT R4, R0, 0x1f, RZ, 0xc0, !PT ;  /* 0x0000001f00047812 */ /* 0x000fe200078ec0ff */
[----:B-1----:R-:W-:-:S05]  /*03f0*/  FADD R7, R6, R7 ;  /* 0x0000000706077221 */ /* 0x002fca0000000000 */
[----:B------:R-:W-:Y:S01]  /*0400*/  STS [R2], R7 ;  /* 0x0000000702007388 */ /* 0x000fe20000000800 */
[----:B------:R-:W-:Y:S01]  /*0410*/  LEA R8, R4, UR4, 0x2 ;  /* 0x0000000404087c11 */ /* 0x000fe2000f8e10ff */
[----:B------:R-:W-:Y:S01]  /*0420*/  BAR.SYNC.DEFER_BLOCKING 0x0 ;  /* 0x0000000000007b1d */ /* 0x000fe20000010000 */
[C---:B----4-:R-:W-:Y:S02]  /*0430*/  FSETP.GT.AND P0, PT, R3.reuse, 9.9999999747524270788e-07, PT ;  /* 0x358637bd0300780b */ /* 0x050fe40003f04000 */
[----:B------:R-:W-:-:S05]  /*0440*/  FSETP.NAN.AND P1, PT, R3, R3, PT ;  /* 0x000000030300720b */ /* 0x000fca0003f28000 */
[----:B------:R-:W1:Y:S06]  /*0450*/  LDC.64 R4, c[0x0][0x210] ;  /* 0x00008400ff047b82 */ /* 0x000e6c0000000a00 */
[----:B------:R-:W-:Y:S01]  /*0460*/  @!P0 FSEL R3, R3, 9.9999999747524270788e-07, P1 ;  /* 0x358637bd03038808 */ /* 0x000fe20000800000 */
[----:B------:R-:W2:Y:S01]  /*0470*/  LDS R9, [R8] ;  /* 0x0000000008097984 */ /* 0x000ea20000000800 */
[----:B------:R-:W-:Y:S02]  /*0480*/  BAR.SYNC.DEFER_BLOCKING 0x0 ;  /* 0x0000000000007b1d */ /* 0x000fe40000010000 */
[----:B------:R-:W-:-:S02]  /*0490*/  FSETP.GT.AND P2, PT, |R3|, 8.50705917302346158658e+37, PT ;  /* 0x7e8000000300780b */ /* 0x000fc40003f44200 */
[----:B------:R-:W-:Y:S02]  /*04a0*/  FSETP.GEU.AND P1, PT, |R3|, 1.175494350822287508e-38, PT ;  /* 0x008000000300780b */ /* 0x000fe40003f2e200 */
[----:B------:R-:W-:-:S09]  /*04b0*/  LOP3.LUT P0, RZ, R0, 0x60, RZ, 0xc0, !PT ;  /* 0x0000006000ff7812 */ /* 0x000fd2000780c0ff */
[----:B------:R-:W-:-:S04]  /*04c0*/  @P2 FMUL R3, R3, 0.25 ;  /* 0x3e80000003032820 */ /* 0x000fc80000400000 */
[----:B------:R-:W-:Y:S01]  /*04d0*/  @!P1 FMUL R3, R3, 16777216 ;  /* 0x4b80000003039820 */ /* 0x000fe20000400000 */
[----:B------:R-:W-:-:S03]  /*04e0*/  ISETP.LT.AND P0, PT, R12, 0x40, !P0 ;  /* 0x000000400c00780c */ /* 0x000fc60004701270 */
[----:B------:R-:W3:Y:S01]  /*04f0*/  MUFU.RCP R6, R3 ;  /* 0x0000000300067308 */ /* 0x000ee20000001000 */
[----:B-1----:R-:W-:-:S04]  /*0500*/  IMAD.WIDE R12, R12, 0x4, R4 ;  /* 0x000000040c0c7825 */ /* 0x002fc800078e0204 */
[----:B--2---:R-:W-:-:S04]  /*0510*/  @P2 FMUL R9, R9, 0.25 ;  /* 0x3e80000009092820 */ /* 0x004fc80000400000 */
[----:B------:R-:W-:-:S04]  /*0520*/  @!P1 FMUL R9, R9, 16777216 ;  /* 0x4b80000009099820 */ /* 0x000fc80000400000 */
[----:B---3--:R-:W-:Y:S01]  /*0530*/  FMUL R9, R6, R9 ;  /* 0x0000000906097220 */ /* 0x008fe20000400000 */
[----:B------:R-:W-:Y:S06]  /*0540*/  @!P0 EXIT ;  /* 0x000000000000894d */ /* 0x000fec0003800000 */
[----:B------:R-:W-:Y:S01]  /*0550*/  STG.E desc[UR6][R12.64], R9 ;  /* 0x000000090c007986 */ /* 0x000fe2000c101906 */
[----:B------:R-:W-:Y:S05]  /*0560*/  EXIT ;  /* 0x000000000000794d */ /* 0x000fea0003800000 */
.L_x_0:
[----:B------:R-:W-:-:S00]  /*0570*/  BRA `(.L_x_0) ;  /* 0xfffffffc00fc7947 */ /* 0x000fc0000383ffff */
[----:B------:R-:W-:-:S00]  /*0580*/  NOP ;  /* 0x0000000000007918 */ /* 0x000fc00000000000 */
[----:B------:R-:W-:-:S00]  /*0590*/  NOP ;  /* 0x0000000000007918 */ /* 0x000fc00000000000 */
[----:B------:R-:W-:-:S00]  /*05a0*/  NOP ;  /* 0x0000000000007918 */ /* 0x000fc00000000000 */
[----:B------:R-:W-:-:S00]  /*05b0*/  NOP ;  /* 0x0000000000007918 */ /* 0x000fc00000000000 */
[----:B------:R-:W-:-:S00]  /*05c0*/  NOP ;  /* 0x0000000000007918 */ /* 0x000fc00000000000 */
[----:B------:R-:W-:-:S00]  /*05d0*/  NOP ;  /* 0x0000000000007918 */ /* 0x000fc00000000000 */
[----:B------:R-:W-:-:S00]  /*05e0*/  NOP ;  /* 0x0000000000007918 */ /* 0x000fc00000000000 */
[----:B------:R-:W-:-:S00]  /*05f0*/  NOP ;  /* 0x0000000000007918 */ /* 0x000fc00000000000 */
.L_x_1:


//--------------------- .nv.shared.triton_per_fused_clamp_div_sum_1 --------------------------
	.section	.nv.shared.triton_per_fused_clamp_div_sum_1,"aw",@nobits
	.sectionflags	@""
	.align	16
	.zero		1024


//--------------------- .nv.constant0.triton_per_fused_clamp_div_sum_1 --------------------------
	.section	.nv.constant0.triton_per_fused_clamp_div_sum_1,"a",@progbits
	.sectionflags	@""
	.align	4
.nv.constant0.triton_per_fused_clamp_div_sum_1:
	.zero		568
